	.headerflags	@"EF_CUDA_TEXMODE_UNIFIED EF_CUDA_64BIT_ADDRESS EF_CUDA_ACCELERATORS EF_CUDA_SM90 EF_CUDA_VIRTUAL_SM(EF_CUDA_SM90)"
	.elftype	@"ET_EXEC"


//--------------------- .nv.info                  --------------------------
	.section	.nv.info,"",@"SHT_CUDA_INFO"
	.align	4


	//----- nvinfo : EIATTR_REGCOUNT
	.align		4
        /*0000*/ 	.byte	0x04, 0x2f
        /*0002*/ 	.short	(.L_1 - .L_0)
	.align		4
.L_0:
        /*0004*/ 	.word	index@(triton_mm)
        /*0008*/ 	.word	0x00000060


	//----- nvinfo : EIATTR_MIN_STACK_SIZE
	.align		4
.L_1:
        /*000c*/ 	.byte	0x04, 0x12
        /*000e*/ 	.short	(.L_3 - .L_2)
	.align		4
.L_2:
        /*0010*/ 	.word	index@(triton_mm)
        /*0014*/ 	.word	0x00000000


	//----- nvinfo : EIATTR_FRAME_SIZE
	.align		4
.L_3:
        /*0018*/ 	.byte	0x04, 0x11
        /*001a*/ 	.short	(.L_5 - .L_4)
	.align		4
.L_4:
        /*001c*/ 	.word	index@(triton_mm)
        /*0020*/ 	.word	0x00000000


	//----- nvinfo : EIATTR_MIN_STACK_SIZE
	.align		4
.L_5:
        /*0024*/ 	.byte	0x04, 0x12
        /*0026*/ 	.short	(.L_7 - .L_6)
	.align		4
.L_6:
        /*0028*/ 	.word	index@(triton_mm)
        /*002c*/ 	.word	0x00000000
.L_7:


//--------------------- .nv.info.triton_mm        --------------------------
	.section	.nv.info.triton_mm,"",@"SHT_CUDA_INFO"
	.sectionflags	@""
	.align	4


	//----- nvinfo : EIATTR_CUDA_API_VERSION
	.align		4
        /*0000*/ 	.byte	0x04, 0x37
        /*0002*/ 	.short	(.L_9 - .L_8)
.L_8:
        /*0004*/ 	.word	0x0000007c


	//----- nvinfo : EIATTR_KPARAM_INFO
	.align		4
.L_9:
        /*0008*/ 	.byte	0x04, 0x17
        /*000a*/ 	.short	(.L_11 - .L_10)
.L_10:
        /*000c*/ 	.word	0x00000000
        /*0010*/ 	.short	0x0003
        /*0012*/ 	.short	0x0018
        /*0014*/ 	.byte	0x00, 0xf0, 0x11, 0x00


	//----- nvinfo : EIATTR_KPARAM_INFO
	.align		4
.L_11:
        /*0018*/ 	.byte	0x04, 0x17
        /*001a*/ 	.short	(.L_13 - .L_12)
.L_12:
        /*001c*/ 	.word	0x00000000
        /*0020*/ 	.short	0x0002
        /*0022*/ 	.short	0x0010
        /*0024*/ 	.byte	0x00, 0xf0, 0x21, 0x00


	//----- nvinfo : EIATTR_KPARAM_INFO
	.align		4
.L_13:
        /*0028*/ 	.byte	0x04, 0x17
        /*002a*/ 	.short	(.L_15 - .L_14)
.L_14:
        /*002c*/ 	.word	0x00000000
        /*0030*/ 	.short	0x0001
        /*0032*/ 	.short	0x0008
        /*0034*/ 	.byte	0x00, 0xf0, 0x21, 0x00


	//----- nvinfo : EIATTR_KPARAM_INFO
	.align		4
.L_15:
        /*0038*/ 	.byte	0x04, 0x17
        /*003a*/ 	.short	(.L_17 - .L_16)
.L_16:
        /*003c*/ 	.word	0x00000000
        /*0040*/ 	.short	0x0000
        /*0042*/ 	.short	0x0000
        /*0044*/ 	.byte	0x00, 0xf0, 0x21, 0x00


	//----- nvinfo : EIATTR_SPARSE_MMA_MASK
	.align		4
.L_17:
        /*0048*/ 	.byte	0x03, 0x50
        /*004a*/ 	.short	0x0000


	//----- nvinfo : EIATTR_MAXREG_COUNT
	.align		4
        /*004c*/ 	.byte	0x03, 0x1b
        /*004e*/ 	.short	0x00ff


	//----- nvinfo : EIATTR_COOP_GROUP_MASK_REGIDS
	.align		4
        /*0050*/ 	.byte	0x04, 0x29
        /*0052*/ 	.short	(.L_19 - .L_18)


	//   ....[0]....
.L_18:
        /*0054*/ 	.word	0xffffffff


	//----- nvinfo : EIATTR_COOP_GROUP_INSTR_OFFSETS
	.align		4
.L_19:
        /*0058*/ 	.byte	0x04, 0x28
        /*005a*/ 	.short	(.L_21 - .L_20)


	//   ....[0]....
.L_20:
        /*005c*/ 	.word	0x00000e00


	//----- nvinfo : EIATTR_EXIT_INSTR_OFFSETS
	.align		4
.L_21:
        /*0060*/ 	.byte	0x04, 0x1c
        /*0062*/ 	.short	(.L_23 - .L_22)


	//   ....[0]....
.L_22:
        /*0064*/ 	.word	0x00000040


	//   ....[1]....
        /*0068*/ 	.word	0x00001920


	//   ....[2]....
        /*006c*/ 	.word	0x00001970


	//----- nvinfo : EIATTR_MAX_THREADS
	.align		4
.L_23:
        /*0070*/ 	.byte	0x04, 0x05
        /*0072*/ 	.short	(.L_25 - .L_24)
.L_24:
        /*0074*/ 	.word	0x00000080
        /*0078*/ 	.word	0x00000001
        /*007c*/ 	.word	0x00000001


	//----- nvinfo : EIATTR_CBANK_PARAM_SIZE
	.align		4
.L_25:
        /*0080*/ 	.byte	0x03, 0x19
        /*0082*/ 	.short	0x001c


	//----- nvinfo : EIATTR_PARAM_CBANK
	.align		4
        /*0084*/ 	.byte	0x04, 0x0a
        /*0086*/ 	.short	(.L_27 - .L_26)
	.align		4
.L_26:
        /*0088*/ 	.word	index@(.nv.constant0.triton_mm)
        /*008c*/ 	.short	0x0210
        /*008e*/ 	.short	0x001c


	//----- nvinfo : EIATTR_SW_WAR
	.align		4
.L_27:
        /*0090*/ 	.byte	0x04, 0x36
        /*0092*/ 	.short	(.L_29 - .L_28)
.L_28:
        /*0094*/ 	.word	0x00000008
.L_29:


//--------------------- .nv.callgraph             --------------------------
	.section	.nv.callgraph,"",@"SHT_CUDA_CALLGRAPH"
	.align	4
	.sectionentsize	8
	.align		4
        /*0000*/ 	.word	0x00000000
	.align		4
        /*0004*/ 	.word	0xffffffff
	.align		4
        /*0008*/ 	.word	0x00000000
	.align		4
        /*000c*/ 	.word	0xfffffffe
	.align		4
        /*0010*/ 	.word	0x00000000
	.align		4
        /*0014*/ 	.word	0xfffffffd
	.align		4
        /*0018*/ 	.word	0x00000000
	.align		4
        /*001c*/ 	.word	0xfffffffc


//--------------------- .text.triton_mm           --------------------------
	.section	.text.triton_mm,"ax",@progbits
	.sectionflags	@"SHF_BARRIERS=1"
	.align	128
        .global         triton_mm
        .type           triton_mm,@function
        .size           triton_mm,(.L_x_2 - triton_mm)
        .other          triton_mm,@"STO_CUDA_ENTRY STV_DEFAULT"
triton_mm:
.text.triton_mm:
[----:B------:R-:W1:Y:S02]  /*0000*/  LDC R1, c[0x0][0x28] ;  /* 0x00000a00ff017b82 */ /* 0x000e640000000800 */
[----:B------:R-:W2:Y:S02]  /*0010*/  LDC R0, c[0x0][0x228] ;  /* 0x00008a00ff007b82 */ /* 0x000ea40000000800 */
[----:B--2---:R-:W-:-:S05]  /*0020*/  IMAD R2, R0, 0x3000, RZ ;  /* 0x0000300000027824 */ /* 0x004fca00078e02ff */
[----:B------:R-:W-:-:S13]  /*0030*/  ISETP.NE.AND P0, PT, R2, RZ, PT ;  /* 0x000000ff0200720c */ /* 0x000fda0003f05270 */
[----:B------:R-:W-:Y:S05]  /*0040*/  @!P0 EXIT ;  /* 0x000000000000894d */ /* 0x000fea0003800000 */
[----:B------:R-:W2:Y:S01]  /*0050*/  S2R R12, SR_CTAID.X ;  /* 0x00000000000c7919 */ /* 0x000ea20000002500 */
[----:B------:R-:W-:Y:S01]  /*0060*/  VIADD R2, R0, 0x3f ;  /* 0x0000003f00027836 */ /* 0x000fe20000000000 */
[----:B------:R-:W-:Y:S01]  /*0070*/  IABS R18, R0 ;  /* 0x0000000000127213 */ /* 0x000fe20000000000 */
[----:B------:R-:W3:Y:S01]  /*0080*/  S2UR UR14, SR_CgaCtaId ;  /* 0x00000000000e79c3 */ /* 0x000ee20000008800 */
[----:B------:R-:W-:Y:S01]  /*0090*/  UMOV UR4, 0x400 ;  /* 0x0000040000047882 */ /* 0x000fe20000000000 */
[----:B------:R-:W-:Y:S01]  /*00a0*/  ULDC.64 UR18, c[0x0][0x208] ;  /* 0x0000820000127ab9 */ /* 0x000fe20000000a00 */
[----:B------:R-:W-:Y:S01]  /*00b0*/  SHF.R.S32.HI R3, RZ, 0x1f, R2 ;  /* 0x0000001fff037819 */ /* 0x000fe20000011402 */
[----:B------:R-:W4:Y:S01]  /*00c0*/  I2F.RP R10, R18 ;  /* 0x00000012000a7306 */ /* 0x000f220000209400 */
[----:B------:R-:W-:Y:S01]  /*00d0*/  IMAD.MOV.U32 R93, RZ, RZ, -0x20 ;  /* 0xffffffe0ff5d7424 */ /* 0x000fe200078e00ff */
[----:B------:R-:W-:Y:S02]  /*00e0*/  CS2R R38, SRZ ;  /* 0x0000000000267805 */ /* 0x000fe4000001ff00 */
[----:B------:R-:W-:Y:S01]  /*00f0*/  LEA.HI R3, R3, R2, RZ, 0x6 ;  /* 0x0000000203037211 */ /* 0x000fe200078f30ff */
[----:B------:R-:W5:Y:S01]  /*0100*/  LDC.64 R30, c[0x0][0x218] ;  /* 0x00008600ff1e7b82 */ /* 0x000f620000000a00 */
[----:B------:R-:W-:-:S02]  /*0110*/  CS2R R40, SRZ ;  /* 0x0000000000287805 */ /* 0x000fc4000001ff00 */
[----:B------:R-:W-:Y:S02]  /*0120*/  CS2R R42, SRZ ;  /* 0x00000000002a7805 */ /* 0x000fe4000001ff00 */
[----:B------:R-:W-:Y:S02]  /*0130*/  CS2R R44, SRZ ;  /* 0x00000000002c7805 */ /* 0x000fe4000001ff00 */
[----:B------:R-:W-:Y:S02]  /*0140*/  CS2R R46, SRZ ;  /* 0x00000000002e7805 */ /* 0x000fe4000001ff00 */
[----:B------:R-:W-:Y:S02]  /*0150*/  CS2R R48, SRZ ;  /* 0x0000000000307805 */ /* 0x000fe4000001ff00 */
[----:B------:R-:W-:Y:S02]  /*0160*/  CS2R R50, SRZ ;  /* 0x0000000000327805 */ /* 0x000fe4000001ff00 */
[----:B------:R-:W-:-:S02]  /*0170*/  CS2R R52, SRZ ;  /* 0x0000000000347805 */ /* 0x000fc4000001ff00 */
[----:B------:R-:W-:Y:S02]  /*0180*/  CS2R R54, SRZ ;  /* 0x0000000000367805 */ /* 0x000fe4000001ff00 */
[----:B------:R-:W-:Y:S02]  /*0190*/  CS2R R56, SRZ ;  /* 0x0000000000387805 */ /* 0x000fe4000001ff00 */
[----:B------:R-:W-:Y:S01]  /*01a0*/  CS2R R58, SRZ ;  /* 0x00000000003a7805 */ /* 0x000fe2000001ff00 */
[----:B----4-:R-:W-:Y:S01]  /*01b0*/  MUFU.RCP R10, R10 ;  /* 0x0000000a000a7308 */ /* 0x010fe20000001000 */
[----:B------:R-:W-:Y:S02]  /*01c0*/  CS2R R60, SRZ ;  /* 0x00000000003c7805 */ /* 0x000fe4000001ff00 */
[----:B------:R-:W-:Y:S02]  /*01d0*/  CS2R R62, SRZ ;  /* 0x00000000003e7805 */ /* 0x000fe4000001ff00 */
[----:B------:R-:W-:-:S02]  /*01e0*/  CS2R R64, SRZ ;  /* 0x0000000000407805 */ /* 0x000fc4000001ff00 */
[----:B------:R-:W-:Y:S01]  /*01f0*/  CS2R R66, SRZ ;  /* 0x0000000000427805 */ /* 0x000fe2000001ff00 */
[----:B---3--:R-:W-:Y:S01]  /*0200*/  UPRMT UR14, UR14, 0x654, UR4 ;  /* 0x000006540e0e7896 */ /* 0x008fe20008000004 */
[----:B------:R-:W-:Y:S02]  /*0210*/  CS2R R68, SRZ ;  /* 0x0000000000447805 */ /* 0x000fe4000001ff00 */
[----:B------:R-:W-:Y:S02]  /*0220*/  CS2R R70, SRZ ;  /* 0x0000000000467805 */ /* 0x000fe4000001ff00 */
[----:B------:R-:W-:Y:S02]  /*0230*/  CS2R R72, SRZ ;  /* 0x0000000000487805 */ /* 0x000fe4000001ff00 */
[----:B------:R-:W-:Y:S01]  /*0240*/  CS2R R74, SRZ ;  /* 0x00000000004a7805 */ /* 0x000fe2000001ff00 */
[C---:B--2---:R-:W-:Y:S01]  /*0250*/  IMAD.HI R4, R12.reuse, 0x2aaaaaab, RZ ;  /* 0x2aaaaaab0c047827 */ /* 0x044fe200078e02ff */
[----:B------:R-:W-:-:S02]  /*0260*/  ISETP.GE.AND P2, PT, R12, RZ, PT ;  /* 0x000000ff0c00720c */ /* 0x000fc40003f46270 */
[----:B------:R-:W-:Y:S02]  /*0270*/  CS2R R76, SRZ ;  /* 0x00000000004c7805 */ /* 0x000fe4000001ff00 */
[----:B------:R-:W-:Y:S02]  /*0280*/  CS2R R78, SRZ ;  /* 0x00000000004e7805 */ /* 0x000fe4000001ff00 */
[----:B------:R-:W-:Y:S02]  /*0290*/  CS2R R80, SRZ ;  /* 0x0000000000507805 */ /* 0x000fe4000001ff00 */
[----:B------:R-:W-:Y:S02]  /*02a0*/  SHF.R.U32.HI R5, RZ, 0x1f, R4 ;  /* 0x0000001fff057819 */ /* 0x000fe40000011604 */
[----:B------:R-:W-:Y:S02]  /*02b0*/  CS2R R82, SRZ ;  /* 0x0000000000527805 */ /* 0x000fe4000001ff00 */
[----:B------:R-:W-:-:S02]  /*02c0*/  CS2R R84, SRZ ;  /* 0x0000000000547805 */ /* 0x000fc4000001ff00 */
[----:B------:R-:W-:Y:S02]  /*02d0*/  CS2R R86, SRZ ;  /* 0x0000000000567805 */ /* 0x000fe4000001ff00 */
[----:B------:R-:W-:Y:S01]  /*02e0*/  LEA.HI.SX32 R5, R4, R5, 0x19 ;  /* 0x0000000504057211 */ /* 0x000fe200078fcaff */
[----:B------:R-:W-:Y:S01]  /*02f0*/  UMOV UR15, 0x1 ;  /* 0x00000001000f7882 */ /* 0x000fe20000000000 */
[----:B------:R-:W-:Y:S01]  /*0300*/  UMOV UR6, 0xffffffff ;  /* 0xffffffff00067882 */ /* 0x000fe20000000000 */
[----:B------:R-:W-:Y:S01]  /*0310*/  UMOV UR4, URZ ;  /* 0x0000003f00047c82 */ /* 0x000fe20008000000 */
[----:B------:R-:W-:Y:S01]  /*0320*/  UIADD3 UR17, UR14, 0x3000, URZ ;  /* 0x000030000e117890 */ /* 0x000fe2000fffe03f */
[----:B------:R-:W-:Y:S01]  /*0330*/  IMAD.SHL.U32 R4, R5, 0x8, RZ ;  /* 0x0000000805047824 */ /* 0x000fe200078e00ff */
[----:B------:R-:W-:-:S04]  /*0340*/  UMOV UR5, URZ ;  /* 0x0000003f00057c82 */ /* 0x000fc80008000000 */
[----:B------:R-:W-:-:S04]  /*0350*/  LEA.HI.SX32 R3, R3, -R4, 0x1a ;  /* 0x8000000403037211 */ /* 0x000fc800078fd2ff */
[----:B------:R-:W-:-:S04]  /*0360*/  VIMNMX R6, R3, 0x8, PT ;  /* 0x0000000803067848 */ /* 0x000fc80003fe0100 */
[-C--:B------:R-:W-:Y:S02]  /*0370*/  IABS R14, R6.reuse ;  /* 0x00000006000e7213 */ /* 0x080fe40000000000 */
[----:B------:R-:W-:Y:S02]  /*0380*/  IABS R8, R6 ;  /* 0x0000000600087213 */ /* 0x000fe40000000000 */
[----:B------:R-:W2:Y:S03]  /*0390*/  I2F.RP R7, R14 ;  /* 0x0000000e00077306 */ /* 0x000ea60000209400 */
[----:B------:R-:W-:-:S05]  /*03a0*/  IMAD.MOV R8, RZ, RZ, -R8 ;  /* 0x000000ffff087224 */ /* 0x000fca00078e0a08 */
[----:B--2---:R-:W2:Y:S02]  /*03b0*/  MUFU.RCP R7, R7 ;  /* 0x0000000700077308 */ /* 0x004ea40000001000 */
[----:B--2---:R-:W-:Y:S01]  /*03c0*/  VIADD R2, R7, 0xffffffe ;  /* 0x0ffffffe07027836 */ /* 0x004fe20000000000 */
[----:B------:R-:W-:-:S05]  /*03d0*/  IABS R7, R12 ;  /* 0x0000000c00077213 */ /* 0x000fca0000000000 */
[----:B------:R2:W3:Y:S02]  /*03e0*/  F2I.FTZ.U32.TRUNC.NTZ R3, R2 ;  /* 0x0000000200037305 */ /* 0x0004e4000021f000 */
[----:B--2---:R-:W-:Y:S02]  /*03f0*/  IMAD.MOV.U32 R2, RZ, RZ, RZ ;  /* 0x000000ffff027224 */ /* 0x004fe400078e00ff */
[----:B---3--:R-:W-:-:S04]  /*0400*/  IMAD.MOV R9, RZ, RZ, -R3 ;  /* 0x000000ffff097224 */ /* 0x008fc800078e0a03 */
[----:B------:R-:W-:-:S04]  /*0410*/  IMAD R9, R9, R14, RZ ;  /* 0x0000000e09097224 */ /* 0x000fc800078e02ff */
[----:B------:R-:W-:-:S04]  /*0420*/  IMAD.HI.U32 R3, R3, R9, R2 ;  /* 0x0000000903037227 */ /* 0x000fc800078e0002 */
[----:B------:R-:W-:Y:S02]  /*0430*/  IMAD R9, R5, -0x300, R12 ;  /* 0xfffffd0005097824 */ /* 0x000fe400078e020c */
[----:B------:R-:W-:-:S04]  /*0440*/  IMAD.HI.U32 R2, R3, R7, RZ ;  /* 0x0000000703027227 */ /* 0x000fc800078e00ff */
[----:B------:R-:W-:Y:S01]  /*0450*/  IMAD R7, R2, R8, R7 ;  /* 0x0000000802077224 */ /* 0x000fe200078e0207 */
[----:B------:R-:W-:Y:S01]  /*0460*/  IABS R2, R9 ;  /* 0x0000000900027213 */ /* 0x000fe20000000000 */
[----:B------:R-:W-:Y:S01]  /*0470*/  VIADD R5, R10, 0xffffffe ;  /* 0x0ffffffe0a057836 */ /* 0x000fe20000000000 */
[----:B------:R-:W-:Y:S02]  /*0480*/  LOP3.LUT R9, R9, R6, RZ, 0x3c, !PT ;  /* 0x0000000609097212 */ /* 0x000fe400078e3cff */
[----:B------:R-:W-:Y:S01]  /*0490*/  ISETP.GT.U32.AND P0, PT, R14, R7, PT ;  /* 0x000000070e00720c */ /* 0x000fe20003f04070 */
[----:B------:R-:W-:Y:S02]  /*04a0*/  IMAD.HI.U32 R3, R3, R2, RZ ;  /* 0x0000000203037227 */ /* 0x000fe400078e00ff */
[----:B------:R-:W2:Y:S02]  /*04b0*/  F2I.FTZ.U32.TRUNC.NTZ R5, R5 ;  /* 0x0000000500057305 */ /* 0x000ea4000021f000 */
[----:B------:R-:W-:-:S02]  /*04c0*/  IMAD R8, R3, R8, R2 ;  /* 0x0000000803087224 */ /* 0x000fc400078e0202 */
[----:B------:R-:W3:Y:S03]  /*04d0*/  S2R R2, SR_TID.X ;  /* 0x0000000000027919 */ /* 0x000ee60000002100 */
[----:B------:R-:W-:-:S03]  /*04e0*/  ISETP.GT.U32.AND P3, PT, R14, R8, PT ;  /* 0x000000080e00720c */ /* 0x000fc60003f64070 */
[----:B------:R-:W-:-:S05]  /*04f0*/  @!P0 IMAD.IADD R7, R7, 0x1, -R14 ;  /* 0x0000000107078824 */ /* 0x000fca00078e0a0e */
[----:B------:R-:W-:-:S05]  /*0500*/  ISETP.GT.U32.AND P0, PT, R14, R7, PT ;  /* 0x000000070e00720c */ /* 0x000fca0003f04070 */
[----:B------:R-:W-:Y:S02]  /*0510*/  @!P3 IMAD.IADD R8, R8, 0x1, -R14 ;  /* 0x000000010808b824 */ /* 0x000fe400078e0a0e */
[----:B------:R-:W-:-:S03]  /*0520*/  @!P3 VIADD R3, R3, 0x1 ;  /* 0x000000010303b836 */ /* 0x000fc60000000000 */
[----:B------:R-:W-:-:S03]  /*0530*/  ISETP.GE.U32.AND P1, PT, R8, R14, PT ;  /* 0x0000000e0800720c */ /* 0x000fc60003f26070 */
[----:B------:R-:W-:Y:S01]  /*0540*/  @!P0 IMAD.IADD R7, R7, 0x1, -R14 ;  /* 0x0000000107078824 */ /* 0x000fe200078e0a0e */
[----:B------:R-:W-:Y:S02]  /*0550*/  ISETP.NE.AND P0, PT, R6, RZ, PT ;  /* 0x000000ff0600720c */ /* 0x000fe40003f05270 */
[----:B------:R-:W-:Y:S01]  /*0560*/  LOP3.LUT R6, RZ, R6, RZ, 0x33, !PT ;  /* 0x00000006ff067212 */ /* 0x000fe200078e33ff */
[----:B------:R-:W-:Y:S01]  /*0570*/  @!P2 IMAD.MOV R7, RZ, RZ, -R7 ;  /* 0x000000ffff07a224 */ /* 0x000fe200078e0a07 */
[----:B------:R-:W-:Y:S01]  /*0580*/  ISETP.GE.AND P2, PT, R9, RZ, PT ;  /* 0x000000ff0900720c */ /* 0x000fe20003f46270 */
[----:B--2---:R-:W-:Y:S01]  /*0590*/  IMAD.MOV R9, RZ, RZ, -R5 ;  /* 0x000000ffff097224 */ /* 0x004fe200078e0a05 */
[--C-:B---3--:R-:W-:Y:S02]  /*05a0*/  SHF.R.U32.HI R10, RZ, 0x2, R2.reuse ;  /* 0x00000002ff0a7819 */ /* 0x108fe40000011602 */
[----:B------:R-:W-:Y:S01]  /*05b0*/  SEL R7, R6, R7, !P0 ;  /* 0x0000000706077207 */ /* 0x000fe20004000000 */
[----:B------:R-:W-:Y:S01]  /*05c0*/  @P1 VIADD R3, R3, 0x1 ;  /* 0x0000000103031836 */ /* 0x000fe20000000000 */
[----:B------:R-:W-:Y:S01]  /*05d0*/  SGXT.U32 R10, R10, 0x5 ;  /* 0x000000050a0a781a */ /* 0x000fe20000000000 */
[----:B------:R-:W-:Y:S01]  /*05e0*/  IMAD R9, R9, R18, RZ ;  /* 0x0000001209097224 */ /* 0x000fe200078e02ff */
[--C-:B------:R-:W-:Y:S01]  /*05f0*/  SHF.R.U32.HI R91, RZ, 0x4, R2.reuse ;  /* 0x00000004ff5b7819 */ /* 0x100fe20000011602 */
[----:B------:R-:W-:Y:S01]  /*0600*/  IMAD.IADD R7, R4, 0x1, R7 ;  /* 0x0000000104077824 */ /* 0x000fe200078e0207 */
[----:B------:R-:W-:Y:S01]  /*0610*/  SHF.R.U32.HI R92, RZ, 0x5, R2 ;  /* 0x00000005ff5c7819 */ /* 0x000fe20000011602 */
[----:B------:R-:W-:Y:S01]  /*0620*/  IMAD.MOV.U32 R4, RZ, RZ, RZ ;  /* 0x000000ffff047224 */ /* 0x000fe200078e00ff */
[----:B------:R-:W-:Y:S01]  /*0630*/  SGXT.U32 R91, R91, 0x1 ;  /* 0x000000015b5b781a */ /* 0x000fe20000000000 */
[----:B------:R-:W-:Y:S01]  /*0640*/  IMAD.SHL.U32 R7, R7, 0x40, RZ ;  /* 0x0000004007077824 */ /* 0x000fe200078e00ff */
[----:B------:R-:W-:Y:S01]  /*0650*/  LOP3.LUT R92, R92, 0x7fffffc, RZ, 0xc0, !PT ;  /* 0x07fffffc5c5c7812 */ /* 0x000fe200078ec0ff */
[----:B------:R-:W-:-:S02]  /*0660*/  @!P2 IMAD.MOV R3, RZ, RZ, -R3 ;  /* 0x000000ffff03a224 */ /* 0x000fc400078e0a03 */
[----:B------:R-:W-:Y:S01]  /*0670*/  IMAD.HI.U32 R5, R5, R9, R4 ;  /* 0x0000000905057227 */ /* 0x000fe200078e0004 */
[----:B------:R-:W-:Y:S02]  /*0680*/  LOP3.LUT R14, R7, R10, RZ, 0xfc, !PT ;  /* 0x0000000a070e7212 */ /* 0x000fe400078efcff */
[----:B------:R-:W-:Y:S01]  /*0690*/  LOP3.LUT R19, R7, 0x20, R10, 0xfe, !PT ;  /* 0x0000002007137812 */ /* 0x000fe200078efe0a */
[----:B------:R-:W-:Y:S01]  /*06a0*/  IMAD.SHL.U32 R9, R2, 0x8, RZ ;  /* 0x0000000802097824 */ /* 0x000fe200078e00ff */
[----:B------:R-:W-:Y:S02]  /*06b0*/  IABS R11, R14 ;  /* 0x0000000e000b7213 */ /* 0x000fe40000000000 */
[----:B------:R-:W-:Y:S02]  /*06c0*/  IABS R12, R19 ;  /* 0x00000013000c7213 */ /* 0x000fe40000000000 */
[----:B------:R-:W-:Y:S01]  /*06d0*/  SEL R3, R6, R3, !P0 ;  /* 0x0000000306037207 */ /* 0x000fe20004000000 */
[----:B------:R-:W-:Y:S01]  /*06e0*/  IMAD.HI.U32 R6, R5, R11, RZ ;  /* 0x0000000b05067227 */ /* 0x000fe200078e00ff */
[----:B------:R-:W-:-:S02]  /*06f0*/  SHF.R.U32.HI R4, RZ, 0x4, R2 ;  /* 0x00000004ff047819 */ /* 0x000fc40000011602 */
[----:B------:R-:W-:Y:S01]  /*0700*/  ISETP.GE.AND P1, PT, R14, RZ, PT ;  /* 0x000000ff0e00720c */ /* 0x000fe20003f26270 */
[----:B------:R-:W-:Y:S01]  /*0710*/  IMAD.HI.U32 R8, R5, R12, RZ ;  /* 0x0000000c05087227 */ /* 0x000fe200078e00ff */
[----:B------:R-:W-:Y:S02]  /*0720*/  SGXT.U32 R4, R4, 0x3 ;  /* 0x000000030404781a */ /* 0x000fe40000000000 */
[----:B------:R-:W-:Y:S01]  /*0730*/  LOP3.LUT R15, R9, 0x18, R2, 0x48, !PT ;  /* 0x00000018090f7812 */ /* 0x000fe200078e4802 */
[----:B------:R-:W-:Y:S01]  /*0740*/  IMAD.MOV R6, RZ, RZ, -R6 ;  /* 0x000000ffff067224 */ /* 0x000fe200078e0a06 */
[----:B------:R-:W-:Y:S01]  /*0750*/  LOP3.LUT R5, R7, R4, RZ, 0xfc, !PT ;  /* 0x0000000407057212 */ /* 0x000fe200078efcff */
[----:B------:R-:W-:Y:S01]  /*0760*/  IMAD.MOV R13, RZ, RZ, -R8 ;  /* 0x000000ffff0d7224 */ /* 0x000fe200078e0a08 */
[----:B------:R-:W-:Y:S01]  /*0770*/  ISETP.GE.AND P3, PT, R19, RZ, PT ;  /* 0x000000ff1300720c */ /* 0x000fe20003f66270 */
[----:B------:R-:W-:Y:S01]  /*0780*/  IMAD R11, R18, R6, R11 ;  /* 0x00000006120b7224 */ /* 0x000fe200078e020b */
[----:B------:R-:W-:Y:S01]  /*0790*/  LOP3.LUT R4, R10, 0x20, RZ, 0xfc, !PT ;  /* 0x000000200a047812 */ /* 0x000fe200078efcff */
[----:B------:R-:W-:Y:S01]  /*07a0*/  IMAD R12, R18, R13, R12 ;  /* 0x0000000d120c7224 */ /* 0x000fe200078e020c */
[----:B------:R-:W-:Y:S01]  /*07b0*/  LOP3.LUT R6, R10, 0x40, RZ, 0xfc, !PT ;  /* 0x000000400a067812 */ /* 0x000fe200078efcff */
[----:B------:R-:W-:Y:S01]  /*07c0*/  IMAD.SHL.U32 R3, R3, 0x80, RZ ;  /* 0x0000008003037824 */ /* 0x000fe200078e00ff */
[----:B------:R-:W-:Y:S01]  /*07d0*/  ISETP.GT.U32.AND P0, PT, R18, R11, PT ;  /* 0x0000000b1200720c */ /* 0x000fe20003f04070 */
[--C-:B------:R-:W-:Y:S01]  /*07e0*/  IMAD R4, R4, 0x20, R15.reuse ;  /* 0x0000002004047824 */ /* 0x100fe200078e020f */
[----:B------:R-:W-:Y:S01]  /*07f0*/  ISETP.GT.U32.AND P2, PT, R18, R12, PT ;  /* 0x0000000c1200720c */ /* 0x000fe20003f44070 */
[----:B------:R-:W-:Y:S01]  /*0800*/  IMAD R6, R6, 0x20, R15 ;  /* 0x0000002006067824 */ /* 0x000fe200078e020f */
[----:B------:R-:W-:-:S02]  /*0810*/  LOP3.LUT R24, R3, 0x40, R10, 0xfe, !PT ;  /* 0x0000004003187812 */ /* 0x000fc400078efe0a */
[----:B------:R-:W-:Y:S02]  /*0820*/  LOP3.LUT R20, R3, R10, RZ, 0xfc, !PT ;  /* 0x0000000a03147212 */ /* 0x000fe400078efcff */
[----:B------:R-:W-:Y:S01]  /*0830*/  LOP3.LUT R26, R3, 0x60, R10, 0xfe, !PT ;  /* 0x00000060031a7812 */ /* 0x000fe200078efe0a */
[----:B------:R-:W-:Y:S01]  /*0840*/  IMAD.HI R14, R24, 0x2aaaaaab, RZ ;  /* 0x2aaaaaab180e7827 */ /* 0x000fe200078e02ff */
[----:B------:R-:W-:Y:S02]  /*0850*/  LOP3.LUT R22, R3, 0x20, R10, 0xfe, !PT ;  /* 0x0000002003167812 */ /* 0x000fe400078efe0a */
[----:B------:R-:W-:Y:S01]  /*0860*/  LOP3.LUT R9, R9, 0x18, RZ, 0xc0, !PT ;  /* 0x0000001809097812 */ /* 0x000fe200078ec0ff */
[----:B------:R-:W-:Y:S01]  /*0870*/  @!P0 IMAD.IADD R11, R11, 0x1, -R18 ;  /* 0x000000010b0b8824 */ /* 0x000fe200078e0a12 */
[----:B------:R-:W-:Y:S01]  /*0880*/  SHF.R.U32.HI R17, RZ, 0x1f, R14 ;  /* 0x0000001fff117819 */ /* 0x000fe2000001160e */
[----:B------:R-:W-:Y:S01]  /*0890*/  @!P2 IMAD.IADD R12, R12, 0x1, -R18 ;  /* 0x000000010c0ca824 */ /* 0x000fe200078e0a12 */
[----:B------:R-:W-:Y:S01]  /*08a0*/  LEA R33, R4, UR14, 0x1 ;  /* 0x0000000e04217c11 */ /* 0x000fe2000f8e08ff */
[----:B------:R-:W-:Y:S01]  /*08b0*/  IMAD.HI R7, R20, 0x2aaaaaab, RZ ;  /* 0x2aaaaaab14077827 */ /* 0x000fe200078e02ff */
[----:B------:R-:W-:-:S02]  /*08c0*/  ISETP.GT.U32.AND P0, PT, R18, R11, PT ;  /* 0x0000000b1200720c */ /* 0x000fc40003f04070 */
[----:B------:R-:W-:Y:S01]  /*08d0*/  ISETP.GT.U32.AND P2, PT, R18, R12, PT ;  /* 0x0000000c1200720c */ /* 0x000fe20003f44070 */
[----:B------:R-:W-:Y:S01]  /*08e0*/  IMAD.HI R16, R26, 0x2aaaaaab, RZ ;  /* 0x2aaaaaab1a107827 */ /* 0x000fe200078e02ff */
[----:B------:R-:W-:Y:S02]  /*08f0*/  SHF.R.U32.HI R8, RZ, 0x1f, R7 ;  /* 0x0000001fff087819 */ /* 0x000fe40000011607 */
[----:B------:R-:W-:Y:S02]  /*0900*/  LEA.HI R19, R14, R17, RZ, 0x15 ;  /* 0x000000110e137211 */ /* 0x000fe400078fa8ff */
[----:B------:R-:W-:Y:S02]  /*0910*/  SHF.R.U32.HI R21, RZ, 0x1f, R16 ;  /* 0x0000001fff157819 */ /* 0x000fe40000011610 */
[----:B------:R-:W-:Y:S01]  /*0920*/  LEA.HI R13, R7, R8, RZ, 0x15 ;  /* 0x00000008070d7211 */ /* 0x000fe200078fa8ff */
[----:B------:R-:W-:Y:S01]  /*0930*/  IMAD R8, R10, 0x20, R15 ;  /* 0x000000200a087824 */ /* 0x000fe200078e020f */
[----:B------:R-:W-:Y:S01]  /*0940*/  LEA.HI R21, R16, R21, RZ, 0x15 ;  /* 0x0000001510157211 */ /* 0x000fe200078fa8ff */
[----:B------:R-:W-:Y:S01]  /*0950*/  @!P0 IMAD.IADD R11, R11, 0x1, -R18 ;  /* 0x000000010b0b8824 */ /* 0x000fe200078e0a12 */
[----:B------:R-:W-:Y:S01]  /*0960*/  LOP3.LUT R7, R10, 0x60, RZ, 0xfc, !PT ;  /* 0x000000600a077812 */ /* 0x000fe200078efcff */
[----:B------:R-:W2:Y:S01]  /*0970*/  LDC.64 R16, c[0x0][0x210] ;  /* 0x00008400ff107b82 */ /* 0x000ea20000000a00 */
[----:B------:R-:W-:Y:S01]  /*0980*/  IMAD.HI R10, R22, 0x2aaaaaab, RZ ;  /* 0x2aaaaaab160a7827 */ /* 0x000fe200078e02ff */
[----:B------:R-:W-:-:S02]  /*0990*/  ISETP.NE.AND P0, PT, R0, RZ, PT ;  /* 0x000000ff0000720c */ /* 0x000fc40003f05270 */
[----:B------:R-:W-:Y:S01]  /*09a0*/  LEA R25, R8, UR14, 0x1 ;  /* 0x0000000e08197c11 */ /* 0x000fe2000f8e08ff */
[----:B------:R-:W-:Y:S01]  /*09b0*/  IMAD R7, R7, 0x20, R15 ;  /* 0x0000002007077824 */ /* 0x000fe200078e020f */
[----:B------:R-:W-:Y:S01]  /*09c0*/  SHF.R.U32.HI R15, RZ, 0x1f, R10 ;  /* 0x0000001fff0f7819 */ /* 0x000fe2000001160a */
[----:B------:R-:W-:Y:S01]  /*09d0*/  @!P2 IMAD.IADD R12, R12, 0x1, -R18 ;  /* 0x000000010c0ca824 */ /* 0x000fe200078e0a12 */
[----:B------:R-:W-:Y:S01]  /*09e0*/  LEA R35, R6, UR14, 0x1 ;  /* 0x0000000e06237c11 */ /* 0x000fe2000f8e08ff */
[----:B------:R-:W-:Y:S01]  /*09f0*/  @!P1 IMAD.MOV R11, RZ, RZ, -R11 ;  /* 0x000000ffff0b9224 */ /* 0x000fe200078e0a0b */
[----:B------:R-:W-:Y:S01]  /*0a00*/  LEA.HI R15, R10, R15, RZ, 0x15 ;  /* 0x0000000f0a0f7211 */ /* 0x000fe200078fa8ff */
[----:B------:R-:W-:Y:S01]  /*0a10*/  @!P3 IMAD.MOV R12, RZ, RZ, -R12 ;  /* 0x000000ffff0cb224 */ /* 0x000fe200078e0a0c */
[----:B------:R-:W-:Y:S01]  /*0a20*/  LOP3.LUT R10, RZ, R0, RZ, 0x33, !PT ;  /* 0x00000000ff0a7212 */ /* 0x000fe200078e33ff */
[----:B------:R-:W-:Y:S01]  /*0a30*/  IMAD R14, R13, -0x3000, R20 ;  /* 0xffffd0000d0e7824 */ /* 0x000fe200078e0214 */
[----:B------:R-:W-:Y:S01]  /*0a40*/  LEA R37, R7, UR14, 0x1 ;  /* 0x0000000e07257c11 */ /* 0x000fe2000f8e08ff */
[----:B------:R-:W-:Y:S01]  /*0a50*/  IMAD R20, R19, -0x3000, R24 ;  /* 0xffffd00013147824 */ /* 0x000fe200078e0218 */
[C---:B------:R-:W-:Y:S01]  /*0a60*/  SEL R24, R10.reuse, R11, !P0 ;  /* 0x0000000b0a187207 */ /* 0x040fe20004000000 */
[----:B------:R-:W-:Y:S01]  /*0a70*/  IMAD R18, R15, -0x3000, R22 ;  /* 0xffffd0000f127824 */ /* 0x000fe200078e0216 */
[----:B------:R-:W-:Y:S01]  /*0a80*/  SEL R10, R10, R12, !P0 ;  /* 0x0000000c0a0a7207 */ /* 0x000fe20004000000 */
[----:B------:R-:W-:-:S02]  /*0a90*/  IMAD R22, R21, -0x3000, R26 ;  /* 0xffffd00015167824 */ /* 0x000fc400078e021a */
[--C-:B------:R-:W-:Y:S02]  /*0aa0*/  IMAD R15, R24, 0xc00, R9.reuse ;  /* 0x00000c00180f7824 */ /* 0x100fe400078e0209 */
[--C-:B------:R-:W-:Y:S02]  /*0ab0*/  IMAD R11, R10, 0xc00, R9.reuse ;  /* 0x00000c000a0b7824 */ /* 0x100fe400078e0209 */
[--C-:B------:R-:W-:Y:S02]  /*0ac0*/  IMAD R19, R14, 0xc00, R9.reuse ;  /* 0x00000c000e137824 */ /* 0x100fe400078e0209 */
[----:B------:R-:W-:Y:S02]  /*0ad0*/  IMAD R27, R18, 0xc00, R9 ;  /* 0x00000c00121b7824 */ /* 0x000fe400078e0209 */
[----:B--2---:R-:W-:-:S04]  /*0ae0*/  IMAD.WIDE R14, R15, 0x2, R16 ;  /* 0x000000020f0e7825 */ /* 0x004fc800078e0210 */
[----:B------:R-:W-:Y:S01]  /*0af0*/  IMAD R29, R20, 0xc00, R9 ;  /* 0x00000c00141d7824 */ /* 0x000fe200078e0209 */
[----:B------:R-:W-:Y:S01]  /*0b00*/  @!PT LDS RZ, [RZ] ;  /* 0x00000000fffff984 */ /* 0x000fe20000000800 */
[----:B------:R-:W-:Y:S01]  /*0b10*/  @!PT LDS RZ, [RZ] ;  /* 0x00000000fffff984 */ /* 0x000fe20000000800 */
[----:B------:R-:W-:Y:S01]  /*0b20*/  @!PT LDS RZ, [RZ] ;  /* 0x00000000fffff984 */ /* 0x000fe20000000800 */
[----:B------:R-:W-:Y:S01]  /*0b30*/  LDGSTS.E.BYPASS.128 [R25], desc[UR18][R14.64] ;  /* 0x000000000e197fae */ /* 0x000fe2000b901c52 */
[----:B------:R-:W-:-:S04]  /*0b40*/  IMAD.WIDE R16, R11, 0x2, R16 ;  /* 0x000000020b107825 */ /* 0x000fc800078e0210 */
[----:B------:R-:W-:Y:S01]  /*0b50*/  IMAD R9, R22, 0xc00, R9 ;  /* 0x00000c0016097824 */ /* 0x000fe200078e0209 */
[----:B------:R-:W-:Y:S01]  /*0b60*/  LDGSTS.E.BYPASS.128 [R33], desc[UR18][R16.64] ;  /* 0x0000000010217fae */ /* 0x000fe2000b901c52 */
[--C-:B-1---5:R-:W-:Y:S01]  /*0b70*/  IMAD.WIDE R18, R19, 0x2, R30.reuse ;  /* 0x0000000213127825 */ /* 0x122fe200078e021e */
[----:B------:R-:W-:Y:S02]  /*0b80*/  IADD3 R10, P1, R16, 0x80, RZ ;  /* 0x00000080100a7810 */ /* 0x000fe40007f3e0ff */
[----:B------:R-:W0:Y:S01]  /*0b90*/  LDGDEPBAR ;  /* 0x00000000000079af */ /* 0x000e220000000000 */
[----:B------:R-:W-:-:S03]  /*0ba0*/  IMAD.WIDE R26, R27, 0x2, R30 ;  /* 0x000000021b1a7825 */ /* 0x000fc600078e021e */
[----:B------:R-:W-:Y:S01]  /*0bb0*/  LDGSTS.E.BYPASS.128 [R25+0x3000], desc[UR18][R18.64] ;  /* 0x0300000012197fae */ /* 0x000fe2000b901c52 */
[--C-:B------:R-:W-:Y:S01]  /*0bc0*/  IMAD.WIDE R28, R29, 0x2, R30.reuse ;  /* 0x000000021d1c7825 */ /* 0x100fe200078e021e */
[----:B------:R-:W-:Y:S02]  /*0bd0*/  IADD3 R20, P2, R26, 0x80, RZ ;  /* 0x000000801a147810 */ /* 0x000fe40007f5e0ff */
[----:B------:R-:W-:Y:S01]  /*0be0*/  LDGSTS.E.BYPASS.128 [R33+0x3000], desc[UR18][R26.64] ;  /* 0x030000001a217fae */ /* 0x000fe2000b901c52 */
[----:B------:R-:W-:Y:S01]  /*0bf0*/  IMAD.WIDE R30, R9, 0x2, R30 ;  /* 0x00000002091e7825 */ /* 0x000fe200078e021e */
[----:B------:R-:W-:Y:S02]  /*0c00*/  IADD3 R9, P0, R14, 0x80, RZ ;  /* 0x000000800e097810 */ /* 0x000fe40007f1e0ff */
[----:B------:R-:W-:Y:S01]  /*0c10*/  LDGSTS.E.BYPASS.128 [R35+0x3000], desc[UR18][R28.64] ;  /* 0x030000001c237fae */ /* 0x000fe2000b901c52 */
[----:B------:R-:W-:Y:S01]  /*0c20*/  IMAD.X R13, RZ, RZ, R17, P1 ;  /* 0x000000ffff0d7224 */ /* 0x000fe200008e0611 */
[----:B------:R-:W-:Y:S01]  /*0c30*/  IADD3 R22, P1, R28, 0x80, RZ ;  /* 0x000000801c167810 */ /* 0x000fe20007f3e0ff */
[----:B------:R-:W-:Y:S01]  /*0c40*/  IMAD.X R11, RZ, RZ, R15, P0 ;  /* 0x000000ffff0b7224 */ /* 0x000fe200000e060f */
[----:B------:R-:W-:Y:S01]  /*0c50*/  LDGSTS.E.BYPASS.128 [R37+0x3000], desc[UR18][R30.64] ;  /* 0x030000001e257fae */ /* 0x000fe2000b901c52 */
[----:B------:R-:W-:Y:S01]  /*0c60*/  IADD3 R12, P0, R18, 0x80, RZ ;  /* 0x00000080120c7810 */ /* 0x000fe20007f1e0ff */
[----:B------:R-:W-:-:S02]  /*0c70*/  IMAD.X R88, RZ, RZ, R27, P2 ;  /* 0x000000ffff587224 */ /* 0x000fc400010e061b */
[----:B------:R-:W0:Y:S01]  /*0c80*/  LDGDEPBAR ;  /* 0x00000000000079af */ /* 0x000e220000000000 */
[----:B------:R-:W-:Y:S02]  /*0c90*/  IMAD.X R89, RZ, RZ, R29, P1 ;  /* 0x000000ffff597224 */ /* 0x000fe400008e061d */
[----:B------:R-:W-:Y:S01]  /*0ca0*/  IMAD.X R21, RZ, RZ, R19, P0 ;  /* 0x000000ffff157224 */ /* 0x000fe200000e0613 */
[----:B------:R-:W-:Y:S01]  /*0cb0*/  BAR.SYNC.DEFER_BLOCKING 0x0 ;  /* 0x0000000000007b1d */ /* 0x000fe20000010000 */
[----:B------:R-:W-:-:S05]  /*0cc0*/  IADD3 R23, P0, R30, 0x80, RZ ;  /* 0x000000801e177810 */ /* 0x000fca0007f1e0ff */
[----:B------:R-:W-:Y:S01]  /*0cd0*/  IMAD.X R90, RZ, RZ, R31, P0 ;  /* 0x000000ffff5a7224 */ /* 0x000fe200000e061f */
[----:B------:R-:W-:Y:S01]  /*0ce0*/  @!PT LDS RZ, [RZ] ;  /* 0x00000000fffff984 */ /* 0x000fe20000000800 */
[----:B------:R-:W-:Y:S01]  /*0cf0*/  @!PT LDS RZ, [RZ] ;  /* 0x00000000fffff984 */ /* 0x000fe20000000800 */
[----:B------:R-:W-:Y:S01]  /*0d00*/  @!PT LDS RZ, [RZ] ;  /* 0x00000000fffff984 */ /* 0x000fe20000000800 */
[----:B------:R-:W-:Y:S04]  /*0d10*/  LDGSTS.E.BYPASS.128 [R25+0x1000], desc[UR18][R14.64+0x40] ;  /* 0x010000400e197fae */ /* 0x000fe8000b901c52 */
[----:B------:R-:W-:Y:S04]  /*0d20*/  LDGSTS.E.BYPASS.128 [R33+0x1000], desc[UR18][R16.64+0x40] ;  /* 0x0100004010217fae */ /* 0x000fe8000b901c52 */
[----:B------:R-:W0:Y:S04]  /*0d30*/  LDGDEPBAR ;  /* 0x00000000000079af */ /* 0x000e280000000000 */
[----:B------:R1:W-:Y:S04]  /*0d40*/  LDGSTS.E.BYPASS.128 [R25+0x5000], desc[UR18][R18.64+0x40] ;  /* 0x0500004012197fae */ /* 0x0003e8000b901c52 */
[----:B------:R2:W-:Y:S04]  /*0d50*/  LDGSTS.E.BYPASS.128 [R33+0x5000], desc[UR18][R26.64+0x40] ;  /* 0x050000401a217fae */ /* 0x0005e8000b901c52 */
[----:B------:R3:W-:Y:S04]  /*0d60*/  LDGSTS.E.BYPASS.128 [R35+0x5000], desc[UR18][R28.64+0x40] ;  /* 0x050000401c237fae */ /* 0x0007e8000b901c52 */
[----:B------:R4:W-:Y:S01]  /*0d70*/  LDGSTS.E.BYPASS.128 [R37+0x5000], desc[UR18][R30.64+0x40] ;  /* 0x050000401e257fae */ /* 0x0009e2000b901c52 */
[----:B-1----:R-:W-:-:S03]  /*0d80*/  CS2R R24, SRZ ;  /* 0x0000000000187805 */ /* 0x002fc6000001ff00 */
[----:B------:R-:W0:Y:S01]  /*0d90*/  LDGDEPBAR ;  /* 0x00000000000079af */ /* 0x000e220000000000 */
[----:B--2---:R-:W-:Y:S02]  /*0da0*/  CS2R R26, SRZ ;  /* 0x00000000001a7805 */ /* 0x004fe4000001ff00 */
[----:B------:R-:W-:Y:S02]  /*0db0*/  CS2R R32, SRZ ;  /* 0x0000000000207805 */ /* 0x000fe4000001ff00 */
[----:B---3--:R-:W-:Y:S02]  /*0dc0*/  CS2R R28, SRZ ;  /* 0x00000000001c7805 */ /* 0x008fe4000001ff00 */
[----:B------:R-:W-:Y:S02]  /*0dd0*/  CS2R R34, SRZ ;  /* 0x0000000000227805 */ /* 0x000fe4000001ff00 */
[----:B----4-:R-:W-:Y:S02]  /*0de0*/  CS2R R30, SRZ ;  /* 0x00000000001e7805 */ /* 0x010fe4000001ff00 */
[----:B------:R-:W-:-:S07]  /*0df0*/  CS2R R36, SRZ ;  /* 0x0000000000247805 */ /* 0x000fce000001ff00 */
.L_x_0:
[----:B------:R-:W1:Y:S01]  /*0e00*/  SHFL.IDX PT, R14, R92, RZ, 0x1f ;  /* 0x00001fff5c0e7589 */ /* 0x000e6200000e0000 */
[----:B------:R-:W-:Y:S01]  /*0e10*/  UIADD3 UR6, UR6, 0x1, URZ ;  /* 0x0000000106067890 */ /* 0x000fe2000fffe03f */
[----:B------:R-:W-:-:S04]  /*0e20*/  DEPBAR.LE SB0, 0x2 ;  /* 0x000080800000791a */ /* 0x000fc80000000000 */
[----:B------:R-:W-:Y:S01]  /*0e30*/  UISETP.GE.AND UP0, UPT, UR6, 0x3, UPT ;  /* 0x000000030600788c */ /* 0x000fe2000bf06270 */
[----:B------:R-:W-:Y:S01]  /*0e40*/  BAR.SYNC.DEFER_BLOCKING 0x0 ;  /* 0x0000000000007b1d */ /* 0x000fe20000010000 */
[----:B------:R-:W-:Y:S01]  /*0e50*/  UIADD3 UR15, UR15, 0x1, URZ ;  /* 0x000000010f0f7890 */ /* 0x000fe2000fffe03f */
[----:B------:R-:W-:Y:S01]  /*0e60*/  VIADD R93, R93, 0x20 ;  /* 0x000000205d5d7836 */ /* 0x000fe20000000000 */
[----:B------:R-:W-:Y:S01]  /*0e70*/  USEL UR16, UR6, URZ, !UP0 ;  /* 0x0000003f06107287 */ /* 0x000fe2000c000000 */
[----:B------:R-:W-:Y:S02]  /*0e80*/  IADD3 R18, P1, R9, UR4, RZ ;  /* 0x0000000409127c10 */ /* 0x000fe4000ff3e0ff */
[----:B------:R-:W-:Y:S01]  /*0e90*/  UMOV UR11, 0x80000020 ;  /* 0x80000020000b7882 */ /* 0x000fe20000000000 */
[----:B------:R-:W-:Y:S01]  /*0ea0*/  ULEA UR6, UR16, UR14, 0xc ;  /* 0x0000000e10067291 */ /* 0x000fe2000f8e603f */
[----:B------:R-:W-:Y:S02]  /*0eb0*/  ISETP.GE.U32.AND P0, PT, R93, 0xbc0, PT ;  /* 0x00000bc05d00780c */ /* 0x000fe40003f06070 */
[----:B------:R-:W-:Y:S01]  /*0ec0*/  IADD3.X R19, R11, UR5, RZ, P1, !PT ;  /* 0x000000050b137c10 */ /* 0x000fe20008ffe4ff */
[----:B------:R-:W-:Y:S01]  /*0ed0*/  USHF.R.U32.HI UR8, URZ, 0x4, UR6 ;  /* 0x000000043f087899 */ /* 0x000fe20008011606 */
[----:B------:R-:W-:Y:S01]  /*0ee0*/  IADD3 R16, P1, R10, UR4, RZ ;  /* 0x000000040a107c10 */ /* 0x000fe2000ff3e0ff */
[----:B------:R-:W-:-:S02]  /*0ef0*/  ULEA UR6, UR16, UR17, 0xd ;  /* 0x0000001110067291 */ /* 0x000fc4000f8e683f */
[----:B------:R-:W-:Y:S01]  /*0f00*/  ULOP3.LUT UR8, UR8, 0x3fff, URZ, 0xc0, !UPT ;  /* 0x00003fff08087892 */ /* 0x000fe2000f8ec03f */
[----:B------:R-:W-:Y:S01]  /*0f10*/  IADD3.X R17, R13, UR5, RZ, P1, !PT ;  /* 0x000000050d117c10 */ /* 0x000fe20008ffe4ff */
[----:B------:R-:W-:Y:S01]  /*0f20*/  USHF.R.U32.HI UR6, URZ, 0x4, UR6 ;  /* 0x000000043f067899 */ /* 0x000fe20008011606 */
[----:B-1----:R-:W-:Y:S02]  /*0f30*/  R2UR UR7, R14 ;  /* 0x000000000e0772ca */ /* 0x002fe400000e0000 */
[----:B------:R-:W-:Y:S01]  /*0f40*/  IADD3 R14, P1, R12, UR4, RZ ;  /* 0x000000040c0e7c10 */ /* 0x000fe2000ff3e0ff */
[----:B------:R-:W-:Y:S01]  /*0f50*/  ULOP3.LUT UR6, UR6, 0x3fff, URZ, 0xc0, !UPT ;  /* 0x00003fff06067892 */ /* 0x000fe2000f8ec03f */
[----:B------:R-:W-:-:S03]  /*0f60*/  WARPGROUP.ARRIVE ;  /* 0x00000000000079c5 */ /* 0x000fc60000000000 */
[----:B------:R-:W-:-:S06]  /*0f70*/  ULOP3.LUT UR10, UR6, 0x2000000, URZ, 0xfc, !UPT ;  /* 0x02000000060a7892 */ /* 0x000fcc000f8efc3f */
[----:B------:R-:W-:-:S04]  /*0f80*/  USHF.L.U32 UR7, UR7, 0x6, URZ ;  /* 0x0000000607077899 */ /* 0x000fc8000800063f */
[----:B------:R-:W-:-:S04]  /*0f90*/  ULOP3.LUT UR7, UR7, 0xc0, URZ, 0xc0, !UPT ;  /* 0x000000c007077892 */ /* 0x000fc8000f8ec03f */
[----:B------:R-:W-:-:S03]  /*0fa0*/  UIADD3 UR12, UP0, UR7, UR8, URZ ;  /* 0x00000008070c7290 */ /* 0x000fc6000ff1e03f */
[----:B------:R-:W-:Y:S01]  /*0fb0*/  UMOV UR7, URZ ;  /* 0x0000003f00077c82 */ /* 0x000fe20008000000 */
[----:B------:R-:W-:Y:S02]  /*0fc0*/  UIADD3.X UR13, URZ, URZ, URZ, UP0, !UPT ;  /* 0x0000003f3f0d7290 */ /* 0x000fe400087fe43f */
[----:B------:R-:W-:Y:S02]  /*0fd0*/  ULOP3.LUT UR8, UR12, 0x1000000, URZ, 0xfc, !UPT ;  /* 0x010000000c087892 */ /* 0x000fe4000f8efc3f */
[----:B------:R-:W-:Y:S02]  /*0fe0*/  ULOP3.LUT UR9, UR13, 0x80000020, URZ, 0xfc, !UPT ;  /* 0x800000200d097892 */ /* 0x000fe4000f8efc3f */
[----:B------:R-:W-:-:S04]  /*0ff0*/  UISETP.GE.AND UP0, UPT, UR15, 0x3, UPT ;  /* 0x000000030f00788c */ /* 0x000fc8000bf06270 */
[----:B------:R-:W-:-:S03]  /*1000*/  USEL UR15, UR15, URZ, !UP0 ;  /* 0x0000003f0f0f7287 */ /* 0x000fc6000c000000 */
[----:B------:R-:W-:Y:S01]  /*1010*/  HGMMA.64x128x16.F32.BF16 R24, gdesc[UR8], R24 ;  /* 0x01e00000081879f0 */ /* 0x000fe20008701818 */
[----:B------:R-:W-:Y:S01]  /*1020*/  UMOV UR8, 0x1000002 ;  /* 0x0100000200087882 */ /* 0x000fe20000000000 */
[----:B------:R-:W-:Y:S01]  /*1030*/  UMOV UR9, 0x80000020 ;  /* 0x8000002000097882 */ /* 0x000fe20000000000 */
[----:B------:R-:W-:Y:S01]  /*1040*/  UMOV UR10, 0x2000002 ;  /* 0x02000002000a7882 */ /* 0x000fe20000000000 */
[----:B------:R-:W-:Y:S01]  /*1050*/  UMOV UR11, 0x80000020 ;  /* 0x80000020000b7882 */ /* 0x000fe20000000000 */
[----:B------:R-:W-:Y:S02]  /*1060*/  UIADD3.64 UR8, UR12, UR8, URZ ;  /* 0x000000080c087297 */ /* 0x000fe4000fffe03f */
[----:B------:R-:W-:Y:S02]  /*1070*/  UIADD3.64 UR10, UR6, UR10, URZ ;  /* 0x0000000a060a7297 */ /* 0x000fe4000fffe03f */
[----:B------:R-:W-:-:S06]  /*1080*/  ULEA UR6, UR15, UR14, 0xc ;  /* 0x0000000e0f067291 */ /* 0x000fcc000f8e603f */
[----:B------:R-:W-:Y:S01]  /*1090*/  LEA R15, R8, UR6, 0x1 ;  /* 0x00000006080f7c11 */ /* 0x000fe2000f8e08ff */
[----:B------:R-:W-:Y:S03]  /*10a0*/  HGMMA.64x128x16.F32.BF16 R24, gdesc[UR8], R24, gsb0 ;  /* 0x01e00000081879f0 */ /* 0x000fe60008001818 */
[----:B------:R-:W-:Y:S02]  /*10b0*/  WARPGROUP.DEPBAR.LE gsb0, 0x1 ;  /* 0x00008000000079c5 */ /* 0x000fe40000010100 */
[----:B------:R-:W-:Y:S06]  /*10c0*/  BAR.SYNC.DEFER_BLOCKING 0x0 ;  /* 0x0000000000007b1d */ /* 0x000fec0000010000 */
[----:B------:R-:W-:Y:S01]  /*10d0*/  @!PT LDS RZ, [RZ] ;  /* 0x00000000fffff984 */ /* 0x000fe20000000800 */
[----:B------:R-:W-:Y:S01]  /*10e0*/  @!PT LDS RZ, [RZ] ;  /* 0x00000000fffff984 */ /* 0x000fe20000000800 */
[----:B------:R-:W-:Y:S01]  /*10f0*/  @!PT LDS RZ, [RZ] ;  /* 0x00000000fffff984 */ /* 0x000fe20000000800 */
[----:B------:R1:W-:Y:S02]  /*1100*/  LDGSTS.E.BYPASS.128 [R15], desc[UR18][R18.64], !P0 ;  /* 0x00000000120f7fae */ /* 0x0003e4000c101c52 */
[----:B-1----:R-:W-:Y:S01]  /*1110*/  LEA R19, R4, UR6, 0x1 ;  /* 0x0000000604137c11 */ /* 0x002fe2000f8e08ff */
[----:B------:R-:W-:Y:S01]  /*1120*/  ULEA UR6, UR15, UR17, 0xd ;  /* 0x000000110f067291 */ /* 0x000fe2000f8e683f */
[----:B------:R-:W-:-:S03]  /*1130*/  IADD3.X R15, R21, UR5, RZ, P1, !PT ;  /* 0x00000005150f7c10 */ /* 0x000fc60008ffe4ff */
[----:B------:R1:W-:Y:S02]  /*1140*/  LDGSTS.E.BYPASS.128 [R19], desc[UR18][R16.64], !P0 ;  /* 0x0000000010137fae */ /* 0x0003e4000c101c52 */
[----:B------:R-:W-:Y:S02]  /*1150*/  LEA R18, R4, UR6, 0x1 ;  /* 0x0000000604127c11 */ /* 0x000fe4000f8e08ff */
[----:B------:R-:W0:Y:S01]  /*1160*/  LDGDEPBAR ;  /* 0x00000000000079af */ /* 0x000e220000000000 */
[----:B-1----:R-:W-:-:S05]  /*1170*/  LEA R17, R8, UR6, 0x1 ;  /* 0x0000000608117c11 */ /* 0x002fca000f8e08ff */
[----:B------:R1:W-:Y:S02]  /*1180*/  LDGSTS.E.BYPASS.128 [R17], desc[UR18][R14.64], !P0 ;  /* 0x000000000e117fae */ /* 0x0003e4000c101c52 */
[----:B-1----:R-:W-:-:S04]  /*1190*/  IADD3 R14, P1, R20, UR4, RZ ;  /* 0x00000004140e7c10 */ /* 0x002fc8000ff3e0ff */
[----:B------:R-:W-:Y:S02]  /*11a0*/  IADD3.X R15, R88, UR5, RZ, P1, !PT ;  /* 0x00000005580f7c10 */ /* 0x000fe40008ffe4ff */
[----:B------:R-:W-:-:S03]  /*11b0*/  IADD3 R16, P1, R22, UR4, RZ ;  /* 0x0000000416107c10 */ /* 0x000fc6000ff3e0ff */
[----:B------:R1:W-:Y:S01]  /*11c0*/  LDGSTS.E.BYPASS.128 [R18], desc[UR18][R14.64], !P0 ;  /* 0x000000000e127fae */ /* 0x0003e2000c101c52 */
[----:B------:R-:W-:Y:S02]  /*11d0*/  IADD3.X R17, R89, UR5, RZ, P1, !PT ;  /* 0x0000000559117c10 */ /* 0x000fe40008ffe4ff */
[----:B-1----:R-:W-:Y:S02]  /*11e0*/  LEA R15, R6, UR6, 0x1 ;  /* 0x00000006060f7c11 */ /* 0x002fe4000f8e08ff */
[----:B------:R-:W-:Y:S01]  /*11f0*/  IADD3 R18, P1, R23, UR4, RZ ;  /* 0x0000000417127c10 */ /* 0x000fe2000ff3e0ff */
[----:B------:R-:W-:Y:S02]  /*1200*/  UIADD3 UR4, UP0, UR4, 0x40, URZ ;  /* 0x0000004004047890 */ /* 0x000fe4000ff1e03f */
[----:B------:R1:W-:Y:S01]  /*1210*/  LDGSTS.E.BYPASS.128 [R15], desc[UR18][R16.64], !P0 ;  /* 0x00000000100f7fae */ /* 0x0003e2000c101c52 */
[----:B------:R-:W-:Y:S01]  /*1220*/  IADD3.X R19, R90, UR5, RZ, P1, !PT ;  /* 0x000000055a137c10 */ /* 0x000fe20008ffe4ff */
[----:B------:R-:W-:Y:S01]  /*1230*/  UIADD3.X UR5, URZ, UR5, URZ, UP0, !UPT ;  /* 0x000000053f057290 */ /* 0x000fe200087fe43f */
[----:B-1----:R-:W-:Y:S01]  /*1240*/  LEA R17, R7, UR6, 0x1 ;  /* 0x0000000607117c11 */ /* 0x002fe2000f8e08ff */
[----:B------:R-:W-:-:S04]  /*1250*/  UMOV UR6, UR16 ;  /* 0x0000001000067c82 */ /* 0x000fc80008000000 */
[----:B------:R1:W-:Y:S01]  /*1260*/  LDGSTS.E.BYPASS.128 [R17], desc[UR18][R18.64], !P0 ;  /* 0x0000000012117fae */ /* 0x0003e2000c101c52 */
[----:B------:R-:W-:-:S03]  /*1270*/  ISETP.GE.U32.AND P0, PT, R93, 0xbe0, PT ;  /* 0x00000be05d00780c */ /* 0x000fc60003f06070 */
[----:B------:R-:W0:Y:S10]  /*1280*/  LDGDEPBAR ;  /* 0x00000000000079af */ /* 0x000e340000000000 */
[----:B-1----:R-:W-:Y:S05]  /*1290*/  @!P0 BRA `(.L_x_0) ;  /* 0xfffffff800d88947 */ /* 0x002fea000383ffff */
[----:B------:R-:W-:Y:S02]  /*12a0*/  WARPGROUP.DEPBAR.LE gsb0, 0x0 ;  /* 0x00008000000079c5 */ /* 0x000fe40000010000 */
[----:B------:R-:W-:-:S04]  /*12b0*/  DEPBAR.LE SB0, 0x0 ;  /* 0x000080000000791a */ /* 0x000fc80000000000 */
[--C-:B------:R-:W-:Y:S02]  /*12c0*/  SHF.R.U32.HI R4, RZ, 0x1, R2.reuse ;  /* 0x00000001ff047819 */ /* 0x100fe40000011602 */
[----:B------:R-:W-:Y:S02]  /*12d0*/  SHF.R.U32.HI R8, RZ, 0x5, R2 ;  /* 0x00000005ff087819 */ /* 0x000fe40000011602 */
[----:B------:R-:W-:Y:S02]  /*12e0*/  LOP3.LUT R6, R2, 0xf, RZ, 0xc0, !PT ;  /* 0x0000000f02067812 */ /* 0x000fe400078ec0ff */
[----:B------:R-:W-:Y:S02]  /*12f0*/  LOP3.LUT R7, R4, 0x8, RZ, 0xc0, !PT ;  /* 0x0000000804077812 */ /* 0x000fe400078ec0ff */
[----:B------:R-:W-:Y:S02]  /*1300*/  LOP3.LUT R4, R8, 0x3, RZ, 0xc0, !PT ;  /* 0x0000000308047812 */ /* 0x000fe400078ec0ff */
[----:B------:R-:W-:Y:S01]  /*1310*/  F2FP.BF16.F32.PACK_AB R24, R25, R24 ;  /* 0x000000181918723e */ /* 0x000fe200000010ff */
[----:B------:R-:W-:Y:S01]  /*1320*/  IMAD R7, R6, 0x88, R7 ;  /* 0x0000008806077824 */ /* 0x000fe200078e0207 */
[----:B------:R-:W-:Y:S01]  /*1330*/  F2FP.BF16.F32.PACK_AB R25, R27, R26 ;  /* 0x0000001a1b19723e */ /* 0x000fe200000010ff */
[C---:B------:R-:W-:Y:S01]  /*1340*/  IMAD.SHL.U32 R6, R4.reuse, 0x2, RZ ;  /* 0x0000000204067824 */ /* 0x040fe200078e00ff */
[----:B------:R-:W-:Y:S01]  /*1350*/  F2FP.BF16.F32.PACK_AB R32, R33, R32 ;  /* 0x000000202120723e */ /* 0x000fe200000010ff */
[----:B------:R-:W-:Y:S01]  /*1360*/  IMAD R4, R4, 0x880, R7 ;  /* 0x0000088004047824 */ /* 0x000fe200078e0207 */
[----:B------:R-:W-:-:S02]  /*1370*/  F2FP.BF16.F32.PACK_AB R26, R29, R28 ;  /* 0x0000001c1d1a723e */ /* 0x000fc400000010ff */
[----:B------:R-:W-:Y:S02]  /*1380*/  F2FP.BF16.F32.PACK_AB R27, R31, R30 ;  /* 0x0000001e1f1b723e */ /* 0x000fe400000010ff */
[----:B------:R-:W-:Y:S02]  /*1390*/  F2FP.BF16.F32.PACK_AB R33, R35, R34 ;  /* 0x000000222321723e */ /* 0x000fe400000010ff */
[----:B------:R-:W-:Y:S02]  /*13a0*/  F2FP.BF16.F32.PACK_AB R40, R41, R40 ;  /* 0x000000282928723e */ /* 0x000fe400000010ff */
[----:B------:R-:W-:Y:S01]  /*13b0*/  LEA R4, R4, UR14, 0x1 ;  /* 0x0000000e04047c11 */ /* 0x000fe2000f8e08ff */
[----:B------:R-:W-:Y:S01]  /*13c0*/  BAR.SYNC.DEFER_BLOCKING 0x0 ;  /* 0x0000000000007b1d */ /* 0x000fe20000010000 */
[----:B------:R-:W-:Y:S02]  /*13d0*/  F2FP.BF16.F32.PACK_AB R34, R37, R36 ;  /* 0x000000242522723e */ /* 0x000fe400000010ff */
[----:B------:R-:W-:-:S02]  /*13e0*/  F2FP.BF16.F32.PACK_AB R35, R39, R38 ;  /* 0x000000262723723e */ /* 0x000fc400000010ff */
[----:B------:R-:W-:Y:S02]  /*13f0*/  F2FP.BF16.F32.PACK_AB R41, R43, R42 ;  /* 0x0000002a2b29723e */ /* 0x000fe400000010ff */
[----:B------:R-:W-:Y:S02]  /*1400*/  F2FP.BF16.F32.PACK_AB R48, R49, R48 ;  /* 0x000000303130723e */ /* 0x000fe400000010ff */
[----:B------:R-:W-:Y:S02]  /*1410*/  F2FP.BF16.F32.PACK_AB R42, R45, R44 ;  /* 0x0000002c2d2a723e */ /* 0x000fe400000010ff */
[----:B------:R-:W-:Y:S01]  /*1420*/  F2FP.BF16.F32.PACK_AB R43, R47, R46 ;  /* 0x0000002e2f2b723e */ /* 0x000fe200000010ff */
[----:B------:R-:W-:Y:S01]  /*1430*/  IMAD.SHL.U32 R46, R2, 0x8, RZ ;  /* 0x00000008022e7824 */ /* 0x000fe200078e00ff */
[----:B------:R-:W-:Y:S02]  /*1440*/  F2FP.BF16.F32.PACK_AB R49, R51, R50 ;  /* 0x000000323331723e */ /* 0x000fe400000010ff */
[----:B------:R-:W-:-:S02]  /*1450*/  F2FP.BF16.F32.PACK_AB R56, R57, R56 ;  /* 0x000000383938723e */ /* 0x000fc400000010ff */
[----:B------:R-:W-:Y:S02]  /*1460*/  F2FP.BF16.F32.PACK_AB R50, R53, R52 ;  /* 0x000000343532723e */ /* 0x000fe400000010ff */
[----:B------:R-:W-:Y:S02]  /*1470*/  F2FP.BF16.F32.PACK_AB R51, R55, R54 ;  /* 0x000000363733723e */ /* 0x000fe400000010ff */
[----:B------:R-:W-:Y:S02]  /*1480*/  F2FP.BF16.F32.PACK_AB R57, R59, R58 ;  /* 0x0000003a3b39723e */ /* 0x000fe400000010ff */
[----:B------:R-:W-:Y:S01]  /*1490*/  F2FP.BF16.F32.PACK_AB R64, R65, R64 ;  /* 0x000000404140723e */ /* 0x000fe200000010ff */
[----:B------:R-:W-:Y:S01]  /*14a0*/  STSM.16.M88.4 [R4], R24 ;  /* 0x0000001804007844 */ /* 0x000fe20000000200 */
[----:B------:R-:W-:Y:S02]  /*14b0*/  F2FP.BF16.F32.PACK_AB R58, R61, R60 ;  /* 0x0000003c3d3a723e */ /* 0x000fe400000010ff */
[----:B------:R-:W-:Y:S01]  /*14c0*/  F2FP.BF16.F32.PACK_AB R59, R63, R62 ;  /* 0x0000003e3f3b723e */ /* 0x000fe200000010ff */
[----:B------:R1:W-:Y:S01]  /*14d0*/  STSM.16.M88.4 [R4+0x20], R32 ;  /* 0x0000202004007844 */ /* 0x0003e20000000200 */
[----:B------:R-:W-:-:S02]  /*14e0*/  F2FP.BF16.F32.PACK_AB R65, R67, R66 ;  /* 0x000000424341723e */ /* 0x000fc400000010ff */
[----:B------:R-:W-:Y:S01]  /*14f0*/  F2FP.BF16.F32.PACK_AB R72, R73, R72 ;  /* 0x000000484948723e */ /* 0x000fe200000010ff */
[----:B------:R2:W-:Y:S01]  /*1500*/  STSM.16.M88.4 [R4+0x40], R40 ;  /* 0x0000402804007844 */ /* 0x0005e20000000200 */
[----:B------:R-:W-:Y:S02]  /*1510*/  F2FP.BF16.F32.PACK_AB R66, R69, R68 ;  /* 0x000000444542723e */ /* 0x000fe400000010ff */
[----:B------:R-:W-:Y:S01]  /*1520*/  F2FP.BF16.F32.PACK_AB R67, R71, R70 ;  /* 0x000000464743723e */ /* 0x000fe200000010ff */
[----:B------:R-:W-:Y:S01]  /*1530*/  STSM.16.M88.4 [R4+0x60], R48 ;  /* 0x0000603004007844 */ /* 0x000fe20000000200 */
[----:B------:R-:W-:Y:S02]  /*1540*/  F2FP.BF16.F32.PACK_AB R73, R75, R74 ;  /* 0x0000004a4b49723e */ /* 0x000fe400000010ff */
[----:B------:R-:W-:Y:S01]  /*1550*/  F2FP.BF16.F32.PACK_AB R80, R81, R80 ;  /* 0x000000505150723e */ /* 0x000fe200000010ff */
[----:B------:R-:W-:Y:S01]  /*1560*/  STSM.16.M88.4 [R4+0x80], R56 ;  /* 0x0000803804007844 */ /* 0x000fe20000000200 */
[----:B------:R-:W-:-:S02]  /*1570*/  F2FP.BF16.F32.PACK_AB R74, R77, R76 ;  /* 0x0000004c4d4a723e */ /* 0x000fc400000010ff */
[----:B------:R-:W-:Y:S01]  /*1580*/  F2FP.BF16.F32.PACK_AB R75, R79, R78 ;  /* 0x0000004e4f4b723e */ /* 0x000fe200000010ff */
[----:B------:R-:W-:Y:S01]  /*1590*/  STSM.16.M88.4 [R4+0xa0], R64 ;  /* 0x0000a04004007844 */ /* 0x000fe20000000200 */
[----:B------:R-:W-:Y:S02]  /*15a0*/  F2FP.BF16.F32.PACK_AB R81, R83, R82 ;  /* 0x000000525351723e */ /* 0x000fe400000010ff */
[----:B------:R-:W-:Y:S01]  /*15b0*/  F2FP.BF16.F32.PACK_AB R82, R85, R84 ;  /* 0x000000545552723e */ /* 0x000fe200000010ff */
[----:B------:R-:W-:Y:S01]  /*15c0*/  STSM.16.M88.4 [R4+0xc0], R72 ;  /* 0x0000c04804007844 */ /* 0x000fe20000000200 */
[----:B------:R-:W-:Y:S02]  /*15d0*/  F2FP.BF16.F32.PACK_AB R83, R87, R86 ;  /* 0x000000565753723e */ /* 0x000fe400000010ff */
[----:B------:R-:W-:Y:S02]  /*15e0*/  LOP3.LUT R91, R6, R91, RZ, 0xfc, !PT ;  /* 0x0000005b065b7212 */ /* 0x000fe400078efcff */
[----:B------:R-:W-:Y:S01]  /*15f0*/  LOP3.LUT R2, R46, 0x78, RZ, 0xc0, !PT ;  /* 0x000000782e027812 */ /* 0x000fe200078ec0ff */
[----:B------:R3:W-:Y:S01]  /*1600*/  STSM.16.M88.4 [R4+0xe0], R80 ;  /* 0x0000e05004007844 */ /* 0x0007e20000000200 */
[----:B------:R-:W4:Y:S01]  /*1610*/  LDC.64 R6, c[0x0][0x220] ;  /* 0x00008800ff067b82 */ /* 0x000f220000000a00 */
[----:B-1----:R-:W-:-:S02]  /*1620*/  LOP3.LUT R33, R5, 0x10, RZ, 0xfc, !PT ;  /* 0x0000001005217812 */ /* 0x002fc400078efcff */
[----:B------:R-:W-:Y:S01]  /*1630*/  IMAD R2, R91, 0x88, R2 ;  /* 0x000000885b027824 */ /* 0x000fe200078e0202 */
[C---:B------:R-:W-:Y:S02]  /*1640*/  LOP3.LUT R35, R5.reuse, 0x18, RZ, 0xfc, !PT ;  /* 0x0000001805237812 */ /* 0x040fe400078efcff */
[C---:B--2---:R-:W-:Y:S02]  /*1650*/  LOP3.LUT R41, R5.reuse, 0x20, RZ, 0xfc, !PT ;  /* 0x0000002005297812 */ /* 0x044fe400078efcff */
[----:B------:R-:W-:Y:S01]  /*1660*/  LEA R44, R2, UR14, 0x1 ;  /* 0x0000000e022c7c11 */ /* 0x000fe2000f8e08ff */
[----:B------:R-:W-:Y:S01]  /*1670*/  BAR.SYNC.DEFER_BLOCKING 0x0 ;  /* 0x0000000000007b1d */ /* 0x000fe20000010000 */
[----:B------:R-:W-:Y:S02]  /*1680*/  LOP3.LUT R2, R3, 0x78, R46, 0xf8, !PT ;  /* 0x0000007803027812 */ /* 0x000fe400078ef82e */
[C---:B------:R-:W-:Y:S02]  /*1690*/  LOP3.LUT R3, R5.reuse, 0x8, RZ, 0xfc, !PT ;  /* 0x0000000805037812 */ /* 0x040fe400078efcff */
[----:B------:R-:W-:Y:S01]  /*16a0*/  ISETP.GE.AND P0, PT, R2, 0x3000, PT ;  /* 0x000030000200780c */ /* 0x000fe20003f06270 */
[----:B------:R-:W-:-:S03]  /*16b0*/  IMAD R43, R5, 0x3000, R2 ;  /* 0x00003000052b7824 */ /* 0x000fc600078e0202 */
[-C--:B------:R-:W-:Y:S01]  /*16c0*/  ISETP.LT.AND P1, PT, R5, R0.reuse, !P0 ;  /* 0x000000000500720c */ /* 0x080fe20004721270 */
[----:B------:R-:W-:Y:S01]  /*16d0*/  VIADD R45, R43, 0x18000 ;  /* 0x000180002b2d7836 */ /* 0x000fe20000000000 */
[-C--:B------:R-:W-:Y:S01]  /*16e0*/  ISETP.LT.AND P6, PT, R3, R0.reuse, !P0 ;  /* 0x000000000300720c */ /* 0x080fe200047c1270 */
[----:B------:R-:W-:Y:S01]  /*16f0*/  VIADD R47, R43, 0x90000 ;  /* 0x000900002b2f7836 */ /* 0x000fe20000000000 */
[-C--:B------:R-:W-:Y:S01]  /*1700*/  ISETP.LT.AND P5, PT, R33, R0.reuse, !P0 ;  /* 0x000000002100720c */ /* 0x080fe200047a1270 */
[----:B----4-:R-:W-:Y:S01]  /*1710*/  IMAD.WIDE R2, R43, 0x2, R6 ;  /* 0x000000022b027825 */ /* 0x010fe200078e0206 */
[-C--:B------:R-:W-:Y:S02]  /*1720*/  ISETP.LT.AND P4, PT, R35, R0.reuse, !P0 ;  /* 0x000000002300720c */ /* 0x080fe40004781270 */
[----:B------:R-:W-:Y:S02]  /*1730*/  LOP3.LUT R33, R5, 0x28, RZ, 0xfc, !PT ;  /* 0x0000002805217812 */ /* 0x000fe400078efcff */
[----:B------:R-:W-:-:S02]  /*1740*/  ISETP.LT.AND P3, PT, R41, R0, !P0 ;  /* 0x000000002900720c */ /* 0x000fc40004761270 */
[C---:B------:R-:W-:Y:S01]  /*1750*/  LOP3.LUT R35, R5.reuse, 0x30, RZ, 0xfc, !PT ;  /* 0x0000003005237812 */ /* 0x040fe200078efcff */
[----:B------:R-:W1:Y:S01]  /*1760*/  LDS.128 R36, [R44] ;  /* 0x000000002c247984 */ /* 0x000e620000000c00 */
[----:B------:R-:W-:Y:S01]  /*1770*/  LOP3.LUT R41, R5, 0x38, RZ, 0xfc, !PT ;  /* 0x0000003805297812 */ /* 0x000fe200078efcff */
[----:B---3--:R-:W-:Y:S01]  /*1780*/  IMAD.WIDE R4, R45, 0x2, R6 ;  /* 0x000000022d047825 */ /* 0x008fe200078e0206 */
[----:B------:R-:W-:Y:S01]  /*1790*/  ISETP.LT.AND P2, PT, R33, R0, !P0 ;  /* 0x000000002100720c */ /* 0x000fe20004741270 */
[----:B------:R-:W2:Y:S02]  /*17a0*/  LDS.128 R28, [R44+0x880] ;  /* 0x000880002c1c7984 */ /* 0x000ea40000000c00 */
[C---:B------:R-:W-:Y:S02]  /*17b0*/  VIADD R33, R43.reuse, 0x30000 ;  /* 0x000300002b217836 */ /* 0x040fe40000000000 */
[----:B------:R-:W3:Y:S01]  /*17c0*/  LDS.128 R24, [R44+0x1100] ;  /* 0x001100002c187984 */ /* 0x000ee20000000c00 */
[----:B------:R-:W-:-:S02]  /*17d0*/  VIADD R45, R43, 0x78000 ;  /* 0x000780002b2d7836 */ /* 0x000fc40000000000 */
[--C-:B------:R-:W-:Y:S01]  /*17e0*/  IMAD.WIDE R32, R33, 0x2, R6.reuse ;  /* 0x0000000221207825 */ /* 0x100fe200078e0206 */
[----:B------:R-:W4:Y:S04]  /*17f0*/  LDS.128 R20, [R44+0x1980] ;  /* 0x001980002c147984 */ /* 0x000f280000000c00 */
[----:B------:R-:W5:Y:S04]  /*1800*/  LDS.128 R16, [R44+0x2200] ;  /* 0x002200002c107984 */ /* 0x000f680000000c00 */
[----:B------:R-:W5:Y:S04]  /*1810*/  LDS.128 R12, [R44+0x2a80] ;  /* 0x002a80002c0c7984 */ /* 0x000f680000000c00 */
[----:B------:R-:W5:Y:S04]  /*1820*/  LDS.128 R8, [R44+0x3300] ;  /* 0x003300002c087984 */ /* 0x000f680000000c00 */
[----:B-1----:R1:W-:Y:S01]  /*1830*/  @P1 STG.E.128 desc[UR18][R2.64], R36 ;  /* 0x0000002402001986 */ /* 0x0023e2000c101d12 */
[-C--:B------:R-:W-:Y:S01]  /*1840*/  ISETP.LT.AND P1, PT, R35, R0.reuse, !P0 ;  /* 0x000000002300720c */ /* 0x080fe20004721270 */
[----:B------:R-:W-:Y:S01]  /*1850*/  VIADD R35, R43, 0x48000 ;  /* 0x000480002b237836 */ /* 0x000fe20000000000 */
[----:B------:R-:W-:Y:S01]  /*1860*/  ISETP.LT.AND P0, PT, R41, R0, !P0 ;  /* 0x000000002900720c */ /* 0x000fe20004701270 */
[----:B------:R-:W-:Y:S01]  /*1870*/  VIADD R41, R43, 0x60000 ;  /* 0x000600002b297836 */ /* 0x000fe20000000000 */
[----:B--2---:R2:W-:Y:S01]  /*1880*/  @P6 STG.E.128 desc[UR18][R4.64], R28 ;  /* 0x0000001c04006986 */ /* 0x0045e2000c101d12 */
[----:B------:R-:W-:-:S03]  /*1890*/  IMAD.WIDE R34, R35, 0x2, R6 ;  /* 0x0000000223227825 */ /* 0x000fc600078e0206 */
[----:B---3--:R2:W-:Y:S04]  /*18a0*/  @P5 STG.E.128 desc[UR18][R32.64], R24 ;  /* 0x0000001820005986 */ /* 0x0085e8000c101d12 */
[----:B----4-:R2:W-:Y:S01]  /*18b0*/  @P4 STG.E.128 desc[UR18][R34.64], R20 ;  /* 0x0000001422004986 */ /* 0x0105e2000c101d12 */
[----:B-1----:R-:W-:-:S04]  /*18c0*/  IMAD.WIDE R2, R41, 0x2, R6 ;  /* 0x0000000229027825 */ /* 0x002fc800078e0206 */
[--C-:B------:R-:W-:Y:S01]  /*18d0*/  IMAD.WIDE R36, R45, 0x2, R6.reuse ;  /* 0x000000022d247825 */ /* 0x100fe200078e0206 */
[----:B-----5:R2:W-:Y:S03]  /*18e0*/  @P3 STG.E.128 desc[UR18][R2.64], R16 ;  /* 0x0000001002003986 */ /* 0x0205e6000c101d12 */
[----:B------:R-:W-:Y:S01]  /*18f0*/  IMAD.WIDE R38, R47, 0x2, R6 ;  /* 0x000000022f267825 */ /* 0x000fe200078e0206 */
[----:B------:R2:W-:Y:S04]  /*1900*/  @P2 STG.E.128 desc[UR18][R36.64], R12 ;  /* 0x0000000c24002986 */ /* 0x0005e8000c101d12 */
[----:B------:R2:W-:Y:S01]  /*1910*/  @P1 STG.E.128 desc[UR18][R38.64], R8 ;  /* 0x0000000826001986 */ /* 0x0005e2000c101d12 */
[----:B------:R-:W-:Y:S05]  /*1920*/  @!P0 EXIT ;  /* 0x000000000000894d */ /* 0x000fea0003800000 */
[----:B------:R-:W1:Y:S01]  /*1930*/  LDS.128 R44, [R44+0x3b80] ;  /* 0x003b80002c2c7984 */ /* 0x000e620000000c00 */
[----:B------:R-:W-:-:S04]  /*1940*/  VIADD R43, R43, 0xa8000 ;  /* 0x000a80002b2b7836 */ /* 0x000fc80000000000 */
[----:B------:R-:W-:-:S05]  /*1950*/  IMAD.WIDE R6, R43, 0x2, R6 ;  /* 0x000000022b067825 */ /* 0x000fca00078e0206 */
[----:B-1----:R-:W-:Y:S01]  /*1960*/  STG.E.128 desc[UR18][R6.64], R44 ;  /* 0x0000002c06007986 */ /* 0x002fe2000c101d12 */
[----:B------:R-:W-:Y:S05]  /*1970*/  EXIT ;  /* 0x000000000000794d */ /* 0x000fea0003800000 */
.L_x_1:
[----:B------:R-:W-:-:S00]  /*1980*/  BRA `(.L_x_1) ;  /* 0xfffffffc00fc7947 */ /* 0x000fc0000383ffff */
[----:B------:R-:W-:-:S00]  /*1990*/  NOP ;  /* 0x0000000000007918 */ /* 0x000fc00000000000 */
        /* <DEDUP_REMOVED lines=14> */
.L_x_2:


//--------------------- .nv.shared.triton_mm      --------------------------
	.section	.nv.shared.triton_mm,"aw",@nobits
	.sectionflags	@""
	.align	16
	.zero		1024


//--------------------- .nv.constant0.triton_mm   --------------------------
	.section	.nv.constant0.triton_mm,"a",@progbits
	.sectionflags	@""
	.align	4
.nv.constant0.triton_mm:
	.zero		556
